	.headerflags	@"EF_CUDA_TEXMODE_UNIFIED EF_CUDA_64BIT_ADDRESS EF_CUDA_ACCELERATORS EF_CUDA_SM90 EF_CUDA_VIRTUAL_SM(EF_CUDA_SM90)"
	.elftype	@"ET_EXEC"


//--------------------- .nv.info                  --------------------------
	.section	.nv.info,"",@"SHT_CUDA_INFO"
	.align	4


	//----- nvinfo : EIATTR_REGCOUNT
	.align		4
        /*0000*/ 	.byte	0x04, 0x2f
        /*0002*/ 	.short	(.L_3 - .L_2)
	.align		4
.L_2:
        /*0004*/ 	.word	index@(triton_poi_fused__native_batch_norm_legit_no_training_relu_2)
        /*0008*/ 	.word	0x00000011


	//----- nvinfo : EIATTR_MIN_STACK_SIZE
	.align		4
.L_3:
        /*000c*/ 	.byte	0x04, 0x12
        /*000e*/ 	.short	(.L_5 - .L_4)
	.align		4
.L_4:
        /*0010*/ 	.word	index@(triton_poi_fused__native_batch_norm_legit_no_training_relu_2)
        /*0014*/ 	.word	0x00000000


	//----- nvinfo : EIATTR_FRAME_SIZE
	.align		4
.L_5:
        /*0018*/ 	.byte	0x04, 0x11
        /*001a*/ 	.short	(.L_7 - .L_6)
	.align		4
.L_6:
        /*001c*/ 	.word	index@(triton_poi_fused__native_batch_norm_legit_no_training_relu_2)
        /*0020*/ 	.word	0x00000000


	//----- nvinfo : EIATTR_MIN_STACK_SIZE
	.align		4
.L_7:
        /*0024*/ 	.byte	0x04, 0x12
        /*0026*/ 	.short	(.L_9 - .L_8)
	.align		4
.L_8:
        /*0028*/ 	.word	index@(triton_poi_fused__native_batch_norm_legit_no_training_relu_2)
        /*002c*/ 	.word	0x00000000
.L_9:


//--------------------- .nv.info.triton_poi_fused__native_batch_norm_legit_no_training_relu_2 --------------------------
	.section	.nv.info.triton_poi_fused__native_batch_norm_legit_no_training_relu_2,"",@"SHT_CUDA_INFO"
	.sectionflags	@""
	.align	4


	//----- nvinfo : EIATTR_CUDA_API_VERSION
	.align		4
        /*0000*/ 	.byte	0x04, 0x37
        /*0002*/ 	.short	(.L_11 - .L_10)
.L_10:
        /*0004*/ 	.word	0x0000007c


	//----- nvinfo : EIATTR_KPARAM_INFO
	.align		4
.L_11:
        /*0008*/ 	.byte	0x04, 0x17
        /*000a*/ 	.short	(.L_13 - .L_12)
.L_12:
        /*000c*/ 	.word	0x00000000
        /*0010*/ 	.short	0x0006
        /*0012*/ 	.short	0x0030
        /*0014*/ 	.byte	0x00, 0xf0, 0x11, 0x00


	//----- nvinfo : EIATTR_KPARAM_INFO
	.align		4
.L_13:
        /*0018*/ 	.byte	0x04, 0x17
        /*001a*/ 	.short	(.L_15 - .L_14)
.L_14:
        /*001c*/ 	.word	0x00000000
        /*0020*/ 	.short	0x0005
        /*0022*/ 	.short	0x0028
        /*0024*/ 	.byte	0x00, 0xf4, 0x21, 0x00


	//----- nvinfo : EIATTR_KPARAM_INFO
	.align		4
.L_15:
        /*0028*/ 	.byte	0x04, 0x17
        /*002a*/ 	.short	(.L_17 - .L_16)
.L_16:
        /*002c*/ 	.word	0x00000000
        /*0030*/ 	.short	0x0004
        /*0032*/ 	.short	0x0020
        /*0034*/ 	.byte	0x00, 0xf4, 0x21, 0x00


	//----- nvinfo : EIATTR_KPARAM_INFO
	.align		4
.L_17:
        /*0038*/ 	.byte	0x04, 0x17
        /*003a*/ 	.short	(.L_19 - .L_18)
.L_18:
        /*003c*/ 	.word	0x00000000
        /*0040*/ 	.short	0x0003
        /*0042*/ 	.short	0x0018
        /*0044*/ 	.byte	0x00, 0xf4, 0x21, 0x00


	//----- nvinfo : EIATTR_KPARAM_INFO
	.align		4
.L_19:
        /*0048*/ 	.byte	0x04, 0x17
        /*004a*/ 	.short	(.L_21 - .L_20)
.L_20:
        /*004c*/ 	.word	0x00000000
        /*0050*/ 	.short	0x0002
        /*0052*/ 	.short	0x0010
        /*0054*/ 	.byte	0x00, 0xf4, 0x21, 0x00


	//----- nvinfo : EIATTR_KPARAM_INFO
	.align		4
.L_21:
        /*0058*/ 	.byte	0x04, 0x17
        /*005a*/ 	.short	(.L_23 - .L_22)
.L_22:
        /*005c*/ 	.word	0x00000000
        /*0060*/ 	.short	0x0001
        /*0062*/ 	.short	0x0008
        /*0064*/ 	.byte	0x00, 0xf4, 0x21, 0x00


	//----- nvinfo : EIATTR_KPARAM_INFO
	.align		4
.L_23:
        /*0068*/ 	.byte	0x04, 0x17
        /*006a*/ 	.short	(.L_25 - .L_24)
.L_24:
        /*006c*/ 	.word	0x00000000
        /*0070*/ 	.short	0x0000
        /*0072*/ 	.short	0x0000
        /*0074*/ 	.byte	0x00, 0xf4, 0x21, 0x00


	//----- nvinfo : EIATTR_SPARSE_MMA_MASK
	.align		4
.L_25:
        /*0078*/ 	.byte	0x03, 0x50
        /*007a*/ 	.short	0x0000


	//----- nvinfo : EIATTR_MAXREG_COUNT
	.align		4
        /*007c*/ 	.byte	0x03, 0x1b
        /*007e*/ 	.short	0x00ff


	//----- nvinfo : EIATTR_EXIT_INSTR_OFFSETS
	.align		4
        /*0080*/ 	.byte	0x04, 0x1c
        /*0082*/ 	.short	(.L_27 - .L_26)


	//   ....[0]....
.L_26:
        /*0084*/ 	.word	0x00000350


	//----- nvinfo : EIATTR_REQNTID
	.align		4
.L_27:
        /*0088*/ 	.byte	0x04, 0x10
        /*008a*/ 	.short	(.L_29 - .L_28)
.L_28:
        /*008c*/ 	.word	0x00000100
        /*0090*/ 	.word	0x00000001
        /*0094*/ 	.word	0x00000001


	//----- nvinfo : EIATTR_CBANK_PARAM_SIZE
	.align		4
.L_29:
        /*0098*/ 	.byte	0x03, 0x19
        /*009a*/ 	.short	0x0034


	//----- nvinfo : EIATTR_PARAM_CBANK
	.align		4
        /*009c*/ 	.byte	0x04, 0x0a
        /*009e*/ 	.short	(.L_31 - .L_30)
	.align		4
.L_30:
        /*00a0*/ 	.word	index@(.nv.constant0.triton_poi_fused__native_batch_norm_legit_no_training_relu_2)
        /*00a4*/ 	.short	0x0210
        /*00a6*/ 	.short	0x0034


	//----- nvinfo : EIATTR_SW_WAR
	.align		4
.L_31:
        /*00a8*/ 	.byte	0x04, 0x36
        /*00aa*/ 	.short	(.L_33 - .L_32)
.L_32:
        /*00ac*/ 	.word	0x00000008
.L_33:


//--------------------- .nv.callgraph             --------------------------
	.section	.nv.callgraph,"",@"SHT_CUDA_CALLGRAPH"
	.align	4
	.sectionentsize	8
	.align		4
        /*0000*/ 	.word	0x00000000
	.align		4
        /*0004*/ 	.word	0xffffffff
	.align		4
        /*0008*/ 	.word	0x00000000
	.align		4
        /*000c*/ 	.word	0xfffffffe
	.align		4
        /*0010*/ 	.word	0x00000000
	.align		4
        /*0014*/ 	.word	0xfffffffd
	.align		4
        /*0018*/ 	.word	0x00000000
	.align		4
        /*001c*/ 	.word	0xfffffffc


//--------------------- .nv.constant4             --------------------------
	.section	.nv.constant4,"a",@progbits
	.align	8
	.align		8
.nv.constant4:
        /*0000*/ 	.dword	_$_str
	.align		8
        /*0008*/ 	.dword	_$_str_$_2


//--------------------- .text.triton_poi_fused__native_batch_norm_legit_no_training_relu_2 --------------------------
	.section	.text.triton_poi_fused__native_batch_norm_legit_no_training_relu_2,"ax",@progbits
	.align	128
        .global         triton_poi_fused__native_batch_norm_legit_no_training_relu_2
        .type           triton_poi_fused__native_batch_norm_legit_no_training_relu_2,@function
        .size           triton_poi_fused__native_batch_norm_legit_no_training_relu_2,(.L_x_1 - triton_poi_fused__native_batch_norm_legit_no_training_relu_2)
        .other          triton_poi_fused__native_batch_norm_legit_no_training_relu_2,@"STO_CUDA_ENTRY STV_DEFAULT"
triton_poi_fused__native_batch_norm_legit_no_training_relu_2:
.text.triton_poi_fused__native_batch_norm_legit_no_training_relu_2:
[----:B------:R-:W-:Y:S01]  /*0000*/  LDC R1, c[0x0][0x28] ;  /* 0x00000a00ff017b82 */ /* 0x000fe20000000800 */
[----:B------:R-:W1:Y:S07]  /*0010*/  S2R R0, SR_TID.X ;  /* 0x0000000000007919 */ /* 0x000e6e0000002100 */
[----:B------:R-:W2:Y:S01]  /*0020*/  LDC.64 R6, c[0x0][0x220] ;  /* 0x00008800ff067b82 */ /* 0x000ea20000000a00 */
[----:B------:R-:W-:Y:S01]  /*0030*/  ULDC.64 UR4, c[0x0][0x208] ;  /* 0x0000820000047ab9 */ /* 0x000fe20000000a00 */
[----:B------:R-:W3:Y:S06]  /*0040*/  S2R R5, SR_CTAID.X ;  /* 0x0000000000057919 */ /* 0x000eec0000002500 */
[----:B------:R-:W4:Y:S08]  /*0050*/  LDC.64 R8, c[0x0][0x228] ;  /* 0x00008a00ff087b82 */ /* 0x000f300000000a00 */
[----:B------:R-:W5:Y:S01]  /*0060*/  LDC.64 R10, c[0x0][0x230] ;  /* 0x00008c00ff0a7b82 */ /* 0x000f620000000a00 */
[----:B-1----:R-:W-:-:S02]  /*0070*/  SHF.L.U32 R0, R0, 0x1, RZ ;  /* 0x0000000100007819 */ /* 0x002fc400000006ff */
[----:B---3--:R-:W-:Y:S02]  /*0080*/  SHF.R.S32.HI R3, RZ, 0x16, R5 ;  /* 0x00000016ff037819 */ /* 0x008fe40000011405 */
[----:B------:R-:W-:Y:S02]  /*0090*/  LOP3.LUT R0, R0, 0x1fe, RZ, 0xc0, !PT ;  /* 0x000001fe00007812 */ /* 0x000fe400078ec0ff */
[----:B------:R-:W-:Y:S02]  /*00a0*/  SGXT R3, R3, 0x1 ;  /* 0x000000010303781a */ /* 0x000fe40000000200 */
[----:B------:R-:W-:Y:S02]  /*00b0*/  LEA R0, R5, R0, 0x9 ;  /* 0x0000000005007211 */ /* 0x000fe400078e48ff */
[----:B------:R-:W1:Y:S02]  /*00c0*/  LDC.64 R4, c[0x0][0x218] ;  /* 0x00008600ff047b82 */ /* 0x000e640000000a00 */
[----:B------:R-:W-:-:S04]  /*00d0*/  LEA.HI R3, R3, R0, RZ, 0xa ;  /* 0x0000000003037211 */ /* 0x000fc800078f50ff */
[----:B------:R-:W-:-:S04]  /*00e0*/  SHF.R.S32.HI R3, RZ, 0xa, R3 ;  /* 0x0000000aff037819 */ /* 0x000fc80000011403 */
[----:B------:R-:W-:-:S04]  /*00f0*/  LEA.HI R2, R3, R3, RZ, 0x8 ;  /* 0x0000000303027211 */ /* 0x000fc800078f40ff */
[----:B------:R-:W-:-:S04]  /*0100*/  LOP3.LUT R2, R2, 0xffffff00, RZ, 0xc0, !PT ;  /* 0xffffff0002027812 */ /* 0x000fc800078ec0ff */
[----:B------:R-:W-:Y:S02]  /*0110*/  IADD3 R13, R3, -R2, RZ ;  /* 0x80000002030d7210 */ /* 0x000fe40007ffe0ff */
[----:B------:R-:W3:Y:S03]  /*0120*/  LDC.64 R2, c[0x0][0x210] ;  /* 0x00008400ff027b82 */ /* 0x000ee60000000a00 */
[----:B--2---:R-:W-:-:S06]  /*0130*/  IMAD.WIDE R6, R13, 0x4, R6 ;  /* 0x000000040d067825 */ /* 0x004fcc00078e0206 */
[----:B------:R-:W2:Y:S01]  /*0140*/  LDG.E.EL R6, desc[UR4][R6.64] ;  /* 0x0000000406067981 */ /* 0x000ea2000c2e1900 */
[----:B-1----:R-:W-:-:S05]  /*0150*/  IMAD.WIDE R4, R13, 0x4, R4 ;  /* 0x000000040d047825 */ /* 0x002fca00078e0204 */
[----:B------:R1:W2:Y:S01]  /*0160*/  LDG.E.EL R12, desc[UR4][R4.64] ;  /* 0x00000004040c7981 */ /* 0x0002a2000c2e1900 */
[----:B---3--:R-:W-:Y:S01]  /*0170*/  IMAD.WIDE R2, R0, 0x4, R2 ;  /* 0x0000000400027825 */ /* 0x008fe200078e0202 */
[----:B------:R-:W-:Y:S01]  /*0180*/  HFMA2.MMA R14, -RZ, RZ, 1.625, 0 ;  /* 0x3e800000ff0e7435 */ /* 0x000fe200000001ff */
[----:B-1----:R-:W1:Y:S04]  /*0190*/  LDC.64 R4, c[0x0][0x238] ;  /* 0x00008e00ff047b82 */ /* 0x002e680000000a00 */
[----:B------:R-:W3:Y:S01]  /*01a0*/  LDG.E.64 R2, desc[UR4][R2.64] ;  /* 0x0000000402027981 */ /* 0x000ee2000c1e1b00 */
[----:B----4-:R-:W-:-:S04]  /*01b0*/  IMAD.WIDE R8, R13, 0x4, R8 ;  /* 0x000000040d087825 */ /* 0x010fc800078e0208 */
[----:B-----5:R-:W-:Y:S02]  /*01c0*/  IMAD.WIDE R10, R13, 0x4, R10 ;  /* 0x000000040d0a7825 */ /* 0x020fe400078e020a */
[----:B------:R-:W4:Y:S04]  /*01d0*/  LDG.E.EL R8, desc[UR4][R8.64] ;  /* 0x0000000408087981 */ /* 0x000f28000c2e1900 */
[----:B------:R-:W4:Y:S01]  /*01e0*/  LDG.E.EL R11, desc[UR4][R10.64] ;  /* 0x000000040a0b7981 */ /* 0x000f22000c2e1900 */
[----:B-1----:R-:W-:-:S04]  /*01f0*/  IMAD.WIDE R4, R0, 0x4, R4 ;  /* 0x0000000400047825 */ /* 0x002fc800078e0204 */
[----:B--2---:R-:W-:-:S04]  /*0200*/  FADD R6, R6, 9.9999997473787516356e-06 ;  /* 0x3727c5ac06067421 */ /* 0x004fc80000000000 */
[----:B------:R-:W1:Y:S02]  /*0210*/  MUFU.SQRT R7, R6 ;  /* 0x0000000600077308 */ /* 0x000e640000002000 */
[C---:B-1----:R-:W-:Y:S02]  /*0220*/  FSETP.GT.AND P0, PT, R7.reuse, 8.50705917302346158658e+37, PT ;  /* 0x7e8000000700780b */ /* 0x042fe40003f04000 */
[----:B------:R-:W-:-:S11]  /*0230*/  FSETP.GEU.AND P1, PT, R7, 1.175494350822287508e-38, PT ;  /* 0x008000000700780b */ /* 0x000fd60003f2e000 */
[----:B------:R-:W-:-:S04]  /*0240*/  @P0 FMUL R7, R7, 0.25 ;  /* 0x3e80000007070820 */ /* 0x000fc80000400000 */
[----:B------:R-:W-:-:S06]  /*0250*/  @!P1 FMUL R7, R7, 16777216 ;  /* 0x4b80000007079820 */ /* 0x000fcc0000400000 */
[----:B------:R-:W1:Y:S01]  /*0260*/  MUFU.RCP R7, R7 ;  /* 0x0000000700077308 */ /* 0x000e620000001000 */
[----:B------:R-:W-:Y:S01]  /*0270*/  FSEL R14, R14, 1, P0 ;  /* 0x3f8000000e0e7808 */ /* 0x000fe20000000000 */
[----:B---3--:R-:W-:-:S04]  /*0280*/  FADD R2, R2, -R12 ;  /* 0x8000000c02027221 */ /* 0x008fc80000000000 */
[----:B------:R-:W-:Y:S01]  /*0290*/  @!P1 FMUL R14, R14, 16777216 ;  /* 0x4b8000000e0e9820 */ /* 0x000fe20000400000 */
[----:B------:R-:W-:-:S03]  /*02a0*/  FADD R3, R3, -R12 ;  /* 0x8000000c03037221 */ /* 0x000fc60000000000 */
[----:B-1----:R-:W-:-:S04]  /*02b0*/  FMUL R14, R7, R14 ;  /* 0x0000000e070e7220 */ /* 0x002fc80000400000 */
[-C--:B------:R-:W-:Y:S01]  /*02c0*/  FMUL R2, R2, R14.reuse ;  /* 0x0000000e02027220 */ /* 0x080fe20000400000 */
[----:B------:R-:W-:-:S03]  /*02d0*/  FMUL R14, R3, R14 ;  /* 0x0000000e030e7220 */ /* 0x000fc60000400000 */
[C-C-:B----4-:R-:W-:Y:S01]  /*02e0*/  FFMA R2, R8.reuse, R2, R11.reuse ;  /* 0x0000000208027223 */ /* 0x150fe2000000000b */
[----:B------:R-:W-:-:S04]  /*02f0*/  FFMA R14, R8, R14, R11 ;  /* 0x0000000e080e7223 */ /* 0x000fc8000000000b */
[----:B------:R-:W-:Y:S02]  /*0300*/  FSETP.GEU.AND P0, PT, R2, RZ, PT ;  /* 0x000000ff0200720b */ /* 0x000fe40003f0e000 */
[----:B------:R-:W-:Y:S02]  /*0310*/  FSETP.GEU.AND P1, PT, R14, RZ, PT ;  /* 0x000000ff0e00720b */ /* 0x000fe40003f2e000 */
[----:B------:R-:W-:Y:S02]  /*0320*/  FSEL R2, R2, RZ, P0 ;  /* 0x000000ff02027208 */ /* 0x000fe40000000000 */
[----:B------:R-:W-:-:S05]  /*0330*/  FSEL R3, R14, RZ, P1 ;  /* 0x000000ff0e037208 */ /* 0x000fca0000800000 */
[----:B------:R-:W-:Y:S01]  /*0340*/  STG.E.64 desc[UR4][R4.64], R2 ;  /* 0x0000000204007986 */ /* 0x000fe2000c101b04 */
[----:B------:R-:W-:Y:S05]  /*0350*/  EXIT ;  /* 0x000000000000794d */ /* 0x000fea0003800000 */
.L_x_0:
[----:B------:R-:W-:-:S00]  /*0360*/  BRA `(.L_x_0) ;  /* 0xfffffffc00fc7947 */ /* 0x000fc0000383ffff */
[----:B------:R-:W-:-:S00]  /*0370*/  NOP ;  /* 0x0000000000007918 */ /* 0x000fc00000000000 */
        /* <DEDUP_REMOVED lines=8> */
.L_x_1:


//--------------------- .nv.global.init           --------------------------
	.section	.nv.global.init,"aw",@progbits
.nv.global.init:
	.type		_$_str,@object
	.size		_$_str,(_$_str_$_2 - _$_str)
_$_str:
        /*0000*/ 	.byte	0x5f, 0x5f, 0x43, 0x55, 0x44, 0x41, 0x5f, 0x46, 0x54, 0x5a, 0x00
	.type		_$_str_$_2,@object
	.size		_$_str_$_2,(.L_1 - _$_str_$_2)
_$_str_$_2:
        /*000b*/ 	.byte	0x5f, 0x5f, 0x43, 0x55, 0x44, 0x41, 0x5f, 0x50, 0x52, 0x45, 0x43, 0x5f, 0x53, 0x51, 0x52, 0x54
        /*001b*/ 	.byte	0x00
.L_1:


//--------------------- .nv.constant0.triton_poi_fused__native_batch_norm_legit_no_training_relu_2 --------------------------
	.section	.nv.constant0.triton_poi_fused__native_batch_norm_legit_no_training_relu_2,"a",@progbits
	.sectionflags	@""
	.align	4
.nv.constant0.triton_poi_fused__native_batch_norm_legit_no_training_relu_2:
	.zero		580
